//
// Generated by NVIDIA NVVM Compiler
//
// Compiler Build ID: CL-36424714
// Cuda compilation tools, release 13.0, V13.0.88
// Based on NVVM 20.0.0
//

.version 9.0
.target sm_100
.address_size 64

	// .globl	_Z10vecAdd_gpuiPKfS0_Pf

.visible .entry _Z10vecAdd_gpuiPKfS0_Pf(
	.param .u32 _Z10vecAdd_gpuiPKfS0_Pf_param_0,
	.param .u64 .ptr .align 1 _Z10vecAdd_gpuiPKfS0_Pf_param_1,
	.param .u64 .ptr .align 1 _Z10vecAdd_gpuiPKfS0_Pf_param_2,
	.param .u64 .ptr .align 1 _Z10vecAdd_gpuiPKfS0_Pf_param_3
)
{
	.reg .pred 	%p<2>;
	.reg .b32 	%r<6>;
	.reg .b32 	%f<4>;
	.reg .b64 	%rd<11>;

	ld.param.u32 	%r2, [_Z10vecAdd_gpuiPKfS0_Pf_param_0];
	ld.param.u64 	%rd1, [_Z10vecAdd_gpuiPKfS0_Pf_param_1];
	ld.param.u64 	%rd2, [_Z10vecAdd_gpuiPKfS0_Pf_param_2];
	ld.param.u64 	%rd3, [_Z10vecAdd_gpuiPKfS0_Pf_param_3];
	mov.u32 	%r3, %ctaid.x;
	mov.u32 	%r4, %ntid.x;
	mov.u32 	%r5, %tid.x;
	mad.lo.s32 	%r1, %r3, %r4, %r5;
	setp.ge.s32 	%p1, %r1, %r2;
	@%p1 bra 	$L__BB0_2;
	cvta.to.global.u64 	%rd4, %rd1;
	cvta.to.global.u64 	%rd5, %rd2;
	cvta.to.global.u64 	%rd6, %rd3;
	mul.wide.s32 	%rd7, %r1, 4;
	add.s64 	%rd8, %rd4, %rd7;
	ld.global.f32 	%f1, [%rd8];
	add.s64 	%rd9, %rd5, %rd7;
	ld.global.f32 	%f2, [%rd9];
	add.f32 	%f3, %f1, %f2;
	add.s64 	%rd10, %rd6, %rd7;
	st.global.f32 	[%rd10], %f3;
$L__BB0_2:
	ret;

}


// ===== COMPILED SASS (sm_100) =====

	.target	sm_100

	.elftype	@"ET_EXEC"


//--------------------- .note.nv.tkinfo           --------------------------
	.section	.note.nv.tkinfo,"",@"SHT_NOTE"
	.sectionflags	@"SHF_NOTE_NV_TKINFO"
	.tkinfo
        /*0018*/ 	.word	0x00000002
        /*0030*/ 	.string	""
        /*0030*/ 	.string	"ptxas"
        /*0030*/ 	.string	"Cuda compilation tools, release 13.0, V13.0.88"
        /*0030*/ 	.string	"Build cuda_13.0.r13.0/compiler.36424714_0"
        /*0030*/ 	.string	"-arch sm_100 -m 64 "



//--------------------- .note.nv.cuinfo           --------------------------
	.section	.note.nv.cuinfo,"",@"SHT_NOTE"
	.sectionflags	@"SHF_NOTE_NV_CUINFO"
        /*0018*/ 	.short	0x0002
        /*001a*/ 	.short	0x0064
        /*001c*/ 	.short	0x0082
	.zero		2


//--------------------- .nv.info                  --------------------------
	.section	.nv.info,"",@"SHT_CUDA_INFO"
	.align	4


	//----- nvinfo : EIATTR_REGCOUNT
	.align		4
        /*0000*/ 	.byte	0x04, 0x2f
        /*0002*/ 	.short	(.L_1 - .L_0)
	.align		4
.L_0:
        /*0004*/ 	.word	index@(_Z10vecAdd_gpuiPKfS0_Pf)
        /*0008*/ 	.word	0x0000000c


	//----- nvinfo : EIATTR_FRAME_SIZE
	.align		4
.L_1:
        /*000c*/ 	.byte	0x04, 0x11
        /*000e*/ 	.short	(.L_3 - .L_2)
	.align		4
.L_2:
        /*0010*/ 	.word	index@(_Z10vecAdd_gpuiPKfS0_Pf)
        /*0014*/ 	.word	0x00000000


	//----- nvinfo : EIATTR_MIN_STACK_SIZE
	.align		4
.L_3:
        /*0018*/ 	.byte	0x04, 0x12
        /*001a*/ 	.short	(.L_5 - .L_4)
	.align		4
.L_4:
        /*001c*/ 	.word	index@(_Z10vecAdd_gpuiPKfS0_Pf)
        /*0020*/ 	.word	0x00000000
.L_5:


//--------------------- .nv.compat                --------------------------
	.section	.nv.compat,"",@"SHT_CUDA_COMPAT_INFO"
	.align	4
        /*0000*/ 	.byte	0x02, 0x09, 0x00, 0x00, 0x02, 0x02, 0x01, 0x00, 0x02, 0x05, 0x05, 0x00, 0x03, 0x07, 0x01, 0x01
        /*0010*/ 	.byte	0x02, 0x03, 0x00, 0x00, 0x02, 0x06, 0x01, 0x00, 0x04, 0x0b, 0x08, 0x00, 0x09, 0x00, 0x00, 0x00
        /*0020*/ 	.byte	0x00, 0x00, 0x00, 0x00


//--------------------- .nv.info._Z10vecAdd_gpuiPKfS0_Pf --------------------------
	.section	.nv.info._Z10vecAdd_gpuiPKfS0_Pf,"",@"SHT_CUDA_INFO"
	.sectionflags	@""
	.align	4


	//----- nvinfo : EIATTR_CUDA_API_VERSION
	.align		4
        /*0000*/ 	.byte	0x04, 0x37
        /*0002*/ 	.short	(.L_7 - .L_6)
.L_6:
        /*0004*/ 	.word	0x00000082


	//----- nvinfo : EIATTR_KPARAM_INFO
	.align		4
.L_7:
        /*0008*/ 	.byte	0x04, 0x17
        /*000a*/ 	.short	(.L_9 - .L_8)
.L_8:
        /*000c*/ 	.word	0x00000000
        /*0010*/ 	.short	0x0003
        /*0012*/ 	.short	0x0018
        /*0014*/ 	.byte	0x00, 0xf5, 0x21, 0x00


	//----- nvinfo : EIATTR_KPARAM_INFO
	.align		4
.L_9:
        /*0018*/ 	.byte	0x04, 0x17
        /*001a*/ 	.short	(.L_11 - .L_10)
.L_10:
        /*001c*/ 	.word	0x00000000
        /*0020*/ 	.short	0x0002
        /*0022*/ 	.short	0x0010
        /*0024*/ 	.byte	0x00, 0xf5, 0x21, 0x00


	//----- nvinfo : EIATTR_KPARAM_INFO
	.align		4
.L_11:
        /*0028*/ 	.byte	0x04, 0x17
        /*002a*/ 	.short	(.L_13 - .L_12)
.L_12:
        /*002c*/ 	.word	0x00000000
        /*0030*/ 	.short	0x0001
        /*0032*/ 	.short	0x0008
        /*0034*/ 	.byte	0x00, 0xf5, 0x21, 0x00


	//----- nvinfo : EIATTR_KPARAM_INFO
	.align		4
.L_13:
        /*0038*/ 	.byte	0x04, 0x17
        /*003a*/ 	.short	(.L_15 - .L_14)
.L_14:
        /*003c*/ 	.word	0x00000000
        /*0040*/ 	.short	0x0000
        /*0042*/ 	.short	0x0000
        /*0044*/ 	.byte	0x00, 0xf0, 0x11, 0x00


	//----- nvinfo : EIATTR_SPARSE_MMA_MASK
	.align		4
.L_15:
        /*0048*/ 	.byte	0x03, 0x50
        /*004a*/ 	.short	0x0000


	//----- nvinfo : EIATTR_MAXREG_COUNT
	.align		4
        /*004c*/ 	.byte	0x03, 0x1b
        /*004e*/ 	.short	0x00ff


	//----- nvinfo : EIATTR_MERCURY_ISA_VERSION
	.align		4
        /*0050*/ 	.byte	0x03, 0x5f
        /*0052*/ 	.short	0x0101


	//----- nvinfo : EIATTR_VRC_CTA_INIT_COUNT
	.align		4
        /*0054*/ 	.byte	0x02, 0x4a
	.zero		1
	.zero		1


	//----- nvinfo : EIATTR_EXIT_INSTR_OFFSETS
	.align		4
        /*0058*/ 	.byte	0x04, 0x1c
        /*005a*/ 	.short	(.L_17 - .L_16)


	//   ....[0]....
.L_16:
        /*005c*/ 	.word	0x00000070


	//   ....[1]....
        /*0060*/ 	.word	0x00000130


	//----- nvinfo : EIATTR_CBANK_PARAM_SIZE
	.align		4
.L_17:
        /*0064*/ 	.byte	0x03, 0x19
        /*0066*/ 	.short	0x0020


	//----- nvinfo : EIATTR_PARAM_CBANK
	.align		4
        /*0068*/ 	.byte	0x04, 0x0a
        /*006a*/ 	.short	(.L_19 - .L_18)
	.align		4
.L_18:
        /*006c*/ 	.word	index@(.nv.constant0._Z10vecAdd_gpuiPKfS0_Pf)
        /*0070*/ 	.short	0x0380
        /*0072*/ 	.short	0x0020


	//----- nvinfo : EIATTR_SW_WAR
	.align		4
.L_19:
        /*0074*/ 	.byte	0x04, 0x36
        /*0076*/ 	.short	(.L_21 - .L_20)
.L_20:
        /*0078*/ 	.word	0x00000008
.L_21:


//--------------------- .nv.callgraph             --------------------------
	.section	.nv.callgraph,"",@"SHT_CUDA_CALLGRAPH"
	.align	4
	.sectionentsize	8
	.align		4
        /*0000*/ 	.word	0x00000000
	.align		4
        /*0004*/ 	.word	0xffffffff
	.align		4
        /*0008*/ 	.word	0x00000000
	.align		4
        /*000c*/ 	.word	0xfffffffe
	.align		4
        /*0010*/ 	.word	0x00000000
	.align		4
        /*0014*/ 	.word	0xfffffffd
	.align		4
        /*0018*/ 	.word	0x00000000
	.align		4
        /*001c*/ 	.word	0xfffffffc


//--------------------- .text._Z10vecAdd_gpuiPKfS0_Pf --------------------------
	.section	.text._Z10vecAdd_gpuiPKfS0_Pf,"ax",@progbits
	.align	128
        .global         _Z10vecAdd_gpuiPKfS0_Pf
        .type           _Z10vecAdd_gpuiPKfS0_Pf,@function
        .size           _Z10vecAdd_gpuiPKfS0_Pf,(.L_x_1 - _Z10vecAdd_gpuiPKfS0_Pf)
        .other          _Z10vecAdd_gpuiPKfS0_Pf,@"STO_CUDA_ENTRY STV_DEFAULT"
_Z10vecAdd_gpuiPKfS0_Pf:
.text._Z10vecAdd_gpuiPKfS0_Pf:
[----:B------:R-:W-:Y:S01]  /*0000*/  LDC R1, c[0x0][0x37c] ;  /* 0x0000df00ff017b82 */ /* 0x000fe20000000800 */
[----:B------:R-:W0:Y:S07]  /*0010*/  S2R R0, SR_TID.X ;  /* 0x0000000000007919 */ /* 0x000e2e0000002100 */
[----:B------:R-:W0:Y:S01]  /*0020*/  S2UR UR4, SR_CTAID.X ;  /* 0x00000000000479c3 */ /* 0x000e220000002500 */
[----:B------:R-:W1:Y:S07]  /*0030*/  LDCU UR5, c[0x0][0x380] ;  /* 0x00007000ff0577ac */ /* 0x000e6e0008000800 */
[----:B------:R-:W0:Y:S02]  /*0040*/  LDC R9, c[0x0][0x360] ;  /* 0x0000d800ff097b82 */ /* 0x000e240000000800 */
[----:B0-----:R-:W-:-:S05]  /*0050*/  IMAD R9, R9, UR4, R0 ;  /* 0x0000000409097c24 */ /* 0x001fca000f8e0200 */
[----:B-1----:R-:W-:-:S13]  /*0060*/  ISETP.GE.AND P0, PT, R9, UR5, PT ;  /* 0x0000000509007c0c */ /* 0x002fda000bf06270 */
[----:B------:R-:W-:Y:S05]  /*0070*/  @P0 EXIT ;  /* 0x000000000000094d */ /* 0x000fea0003800000 */
[----:B------:R-:W0:Y:S01]  /*0080*/  LDC.64 R2, c[0x0][0x388] ;  /* 0x0000e200ff027b82 */ /* 0x000e220000000a00 */
[----:B------:R-:W1:Y:S07]  /*0090*/  LDCU.64 UR4, c[0x0][0x358] ;  /* 0x00006b00ff0477ac */ /* 0x000e6e0008000a00 */
[----:B------:R-:W2:Y:S08]  /*00a0*/  LDC.64 R4, c[0x0][0x390] ;  /* 0x0000e400ff047b82 */ /* 0x000eb00000000a00 */
[----:B------:R-:W3:Y:S01]  /*00b0*/  LDC.64 R6, c[0x0][0x398] ;  /* 0x0000e600ff067b82 */ /* 0x000ee20000000a00 */
[----:B0-----:R-:W-:-:S06]  /*00c0*/  IMAD.WIDE R2, R9, 0x4, R2 ;  /* 0x0000000409027825 */ /* 0x001fcc00078e0202 */
[----:B-1----:R-:W4:Y:S01]  /*00d0*/  LDG.E R2, desc[UR4][R2.64] ;  /* 0x0000000402027981 */ /* 0x002f22000c1e1900 */
[----:B--2---:R-:W-:-:S06]  /*00e0*/  IMAD.WIDE R4, R9, 0x4, R4 ;  /* 0x0000000409047825 */ /* 0x004fcc00078e0204 */
[----:B------:R-:W4:Y:S01]  /*00f0*/  LDG.E R5, desc[UR4][R4.64] ;  /* 0x0000000404057981 */ /* 0x000f22000c1e1900 */
[----:B---3--:R-:W-:-:S04]  /*0100*/  IMAD.WIDE R6, R9, 0x4, R6 ;  /* 0x0000000409067825 */ /* 0x008fc800078e0206 */
[----:B----4-:R-:W-:-:S05]  /*0110*/  FADD R9, R2, R5 ;  /* 0x0000000502097221 */ /* 0x010fca0000000000 */
[----:B------:R-:W-:Y:S01]  /*0120*/  STG.E desc[UR4][R6.64], R9 ;  /* 0x0000000906007986 */ /* 0x000fe2000c101904 */
[----:B------:R-:W-:Y:S05]  /*0130*/  EXIT ;  /* 0x000000000000794d */ /* 0x000fea0003800000 */
.L_x_0:
[----:B------:R-:W-:-:S00]  /*0140*/  BRA `(.L_x_0) ;  /* 0xfffffffc00fc7947 */ /* 0x000fc0000383ffff */
[----:B------:R-:W-:-:S00]  /*0150*/  NOP ;  /* 0x0000000000007918 */ /* 0x000fc00000000000 */
        /* <DEDUP_REMOVED lines=10> */
.L_x_1:


//--------------------- .nv.shared.reserved.0     --------------------------
	.section	.nv.shared.reserved.0,"aw",@nobits
	.weak		__nv_reservedSMEM_offset_0_alias
	.size		__nv_reservedSMEM_offset_0_alias, 0, 64
	.other		__nv_reservedSMEM_offset_0_alias,@"STO_CUDA_RESERVED_SHARED STV_DEFAULT"
__nv_reservedSMEM_offset_0_alias:
	.zero		0
	.zero		64


//--------------------- .nv.constant0._Z10vecAdd_gpuiPKfS0_Pf --------------------------
	.section	.nv.constant0._Z10vecAdd_gpuiPKfS0_Pf,"a",@progbits
	.sectionflags	@""
	.align	4
.nv.constant0._Z10vecAdd_gpuiPKfS0_Pf:
	.zero		928


//--------------------- SYMBOLS --------------------------

	.type		.nv.reservedSmem.offset0,@object
	.size		.nv.reservedSmem.offset0,0x4
